	.headerflags	@"EF_CUDA_TEXMODE_UNIFIED EF_CUDA_64BIT_ADDRESS EF_CUDA_ACCELERATORS EF_CUDA_SM90 EF_CUDA_VIRTUAL_SM(EF_CUDA_SM90)"
	.elftype	@"ET_EXEC"


//--------------------- .nv.info                  --------------------------
	.section	.nv.info,"",@"SHT_CUDA_INFO"
	.align	4


	//----- nvinfo : EIATTR_REGCOUNT
	.align		4
        /*0000*/ 	.byte	0x04, 0x2f
        /*0002*/ 	.short	(.L_3 - .L_2)
	.align		4
.L_2:
        /*0004*/ 	.word	index@(triton_poi_fused__native_batch_norm_legit_no_training_relu_27)
        /*0008*/ 	.word	0x00000016


	//----- nvinfo : EIATTR_MIN_STACK_SIZE
	.align		4
.L_3:
        /*000c*/ 	.byte	0x04, 0x12
        /*000e*/ 	.short	(.L_5 - .L_4)
	.align		4
.L_4:
        /*0010*/ 	.word	index@(triton_poi_fused__native_batch_norm_legit_no_training_relu_27)
        /*0014*/ 	.word	0x00000000


	//----- nvinfo : EIATTR_FRAME_SIZE
	.align		4
.L_5:
        /*0018*/ 	.byte	0x04, 0x11
        /*001a*/ 	.short	(.L_7 - .L_6)
	.align		4
.L_6:
        /*001c*/ 	.word	index@(triton_poi_fused__native_batch_norm_legit_no_training_relu_27)
        /*0020*/ 	.word	0x00000000


	//----- nvinfo : EIATTR_MIN_STACK_SIZE
	.align		4
.L_7:
        /*0024*/ 	.byte	0x04, 0x12
        /*0026*/ 	.short	(.L_9 - .L_8)
	.align		4
.L_8:
        /*0028*/ 	.word	index@(triton_poi_fused__native_batch_norm_legit_no_training_relu_27)
        /*002c*/ 	.word	0x00000000
.L_9:


//--------------------- .nv.info.triton_poi_fused__native_batch_norm_legit_no_training_relu_27 --------------------------
	.section	.nv.info.triton_poi_fused__native_batch_norm_legit_no_training_relu_27,"",@"SHT_CUDA_INFO"
	.sectionflags	@""
	.align	4


	//----- nvinfo : EIATTR_CUDA_API_VERSION
	.align		4
        /*0000*/ 	.byte	0x04, 0x37
        /*0002*/ 	.short	(.L_11 - .L_10)
.L_10:
        /*0004*/ 	.word	0x0000007c


	//----- nvinfo : EIATTR_KPARAM_INFO
	.align		4
.L_11:
        /*0008*/ 	.byte	0x04, 0x17
        /*000a*/ 	.short	(.L_13 - .L_12)
.L_12:
        /*000c*/ 	.word	0x00000000
        /*0010*/ 	.short	0x0006
        /*0012*/ 	.short	0x0030
        /*0014*/ 	.byte	0x00, 0xf0, 0x11, 0x00


	//----- nvinfo : EIATTR_KPARAM_INFO
	.align		4
.L_13:
        /*0018*/ 	.byte	0x04, 0x17
        /*001a*/ 	.short	(.L_15 - .L_14)
.L_14:
        /*001c*/ 	.word	0x00000000
        /*0020*/ 	.short	0x0005
        /*0022*/ 	.short	0x0028
        /*0024*/ 	.byte	0x00, 0xf4, 0x21, 0x00


	//----- nvinfo : EIATTR_KPARAM_INFO
	.align		4
.L_15:
        /*0028*/ 	.byte	0x04, 0x17
        /*002a*/ 	.short	(.L_17 - .L_16)
.L_16:
        /*002c*/ 	.word	0x00000000
        /*0030*/ 	.short	0x0004
        /*0032*/ 	.short	0x0020
        /*0034*/ 	.byte	0x00, 0xf4, 0x21, 0x00


	//----- nvinfo : EIATTR_KPARAM_INFO
	.align		4
.L_17:
        /*0038*/ 	.byte	0x04, 0x17
        /*003a*/ 	.short	(.L_19 - .L_18)
.L_18:
        /*003c*/ 	.word	0x00000000
        /*0040*/ 	.short	0x0003
        /*0042*/ 	.short	0x0018
        /*0044*/ 	.byte	0x00, 0xf4, 0x21, 0x00


	//----- nvinfo : EIATTR_KPARAM_INFO
	.align		4
.L_19:
        /*0048*/ 	.byte	0x04, 0x17
        /*004a*/ 	.short	(.L_21 - .L_20)
.L_20:
        /*004c*/ 	.word	0x00000000
        /*0050*/ 	.short	0x0002
        /*0052*/ 	.short	0x0010
        /*0054*/ 	.byte	0x00, 0xf4, 0x21, 0x00


	//----- nvinfo : EIATTR_KPARAM_INFO
	.align		4
.L_21:
        /*0058*/ 	.byte	0x04, 0x17
        /*005a*/ 	.short	(.L_23 - .L_22)
.L_22:
        /*005c*/ 	.word	0x00000000
        /*0060*/ 	.short	0x0001
        /*0062*/ 	.short	0x0008
        /*0064*/ 	.byte	0x00, 0xf4, 0x21, 0x00


	//----- nvinfo : EIATTR_KPARAM_INFO
	.align		4
.L_23:
        /*0068*/ 	.byte	0x04, 0x17
        /*006a*/ 	.short	(.L_25 - .L_24)
.L_24:
        /*006c*/ 	.word	0x00000000
        /*0070*/ 	.short	0x0000
        /*0072*/ 	.short	0x0000
        /*0074*/ 	.byte	0x00, 0xf4, 0x21, 0x00


	//----- nvinfo : EIATTR_SPARSE_MMA_MASK
	.align		4
.L_25:
        /*0078*/ 	.byte	0x03, 0x50
        /*007a*/ 	.short	0x0000


	//----- nvinfo : EIATTR_MAXREG_COUNT
	.align		4
        /*007c*/ 	.byte	0x03, 0x1b
        /*007e*/ 	.short	0x00ff


	//----- nvinfo : EIATTR_EXIT_INSTR_OFFSETS
	.align		4
        /*0080*/ 	.byte	0x04, 0x1c
        /*0082*/ 	.short	(.L_27 - .L_26)


	//   ....[0]....
.L_26:
        /*0084*/ 	.word	0x00000480


	//   ....[1]....
        /*0088*/ 	.word	0x000004a0


	//----- nvinfo : EIATTR_REQNTID
	.align		4
.L_27:
        /*008c*/ 	.byte	0x04, 0x10
        /*008e*/ 	.short	(.L_29 - .L_28)
.L_28:
        /*0090*/ 	.word	0x00000100
        /*0094*/ 	.word	0x00000001
        /*0098*/ 	.word	0x00000001


	//----- nvinfo : EIATTR_CBANK_PARAM_SIZE
	.align		4
.L_29:
        /*009c*/ 	.byte	0x03, 0x19
        /*009e*/ 	.short	0x0034


	//----- nvinfo : EIATTR_PARAM_CBANK
	.align		4
        /*00a0*/ 	.byte	0x04, 0x0a
        /*00a2*/ 	.short	(.L_31 - .L_30)
	.align		4
.L_30:
        /*00a4*/ 	.word	index@(.nv.constant0.triton_poi_fused__native_batch_norm_legit_no_training_relu_27)
        /*00a8*/ 	.short	0x0210
        /*00aa*/ 	.short	0x0034


	//----- nvinfo : EIATTR_SW_WAR
	.align		4
.L_31:
        /*00ac*/ 	.byte	0x04, 0x36
        /*00ae*/ 	.short	(.L_33 - .L_32)
.L_32:
        /*00b0*/ 	.word	0x00000008
.L_33:


//--------------------- .nv.callgraph             --------------------------
	.section	.nv.callgraph,"",@"SHT_CUDA_CALLGRAPH"
	.align	4
	.sectionentsize	8
	.align		4
        /*0000*/ 	.word	0x00000000
	.align		4
        /*0004*/ 	.word	0xffffffff
	.align		4
        /*0008*/ 	.word	0x00000000
	.align		4
        /*000c*/ 	.word	0xfffffffe
	.align		4
        /*0010*/ 	.word	0x00000000
	.align		4
        /*0014*/ 	.word	0xfffffffd
	.align		4
        /*0018*/ 	.word	0x00000000
	.align		4
        /*001c*/ 	.word	0xfffffffc


//--------------------- .nv.constant4             --------------------------
	.section	.nv.constant4,"a",@progbits
	.align	8
	.align		8
.nv.constant4:
        /*0000*/ 	.dword	_$_str
	.align		8
        /*0008*/ 	.dword	_$_str_$_2


//--------------------- .text.triton_poi_fused__native_batch_norm_legit_no_training_relu_27 --------------------------
	.section	.text.triton_poi_fused__native_batch_norm_legit_no_training_relu_27,"ax",@progbits
	.align	128
        .global         triton_poi_fused__native_batch_norm_legit_no_training_relu_27
        .type           triton_poi_fused__native_batch_norm_legit_no_training_relu_27,@function
        .size           triton_poi_fused__native_batch_norm_legit_no_training_relu_27,(.L_x_1 - triton_poi_fused__native_batch_norm_legit_no_training_relu_27)
        .other          triton_poi_fused__native_batch_norm_legit_no_training_relu_27,@"STO_CUDA_ENTRY STV_DEFAULT"
triton_poi_fused__native_batch_norm_legit_no_training_relu_27:
.text.triton_poi_fused__native_batch_norm_legit_no_training_relu_27:
[----:B------:R-:W0:Y:S01]  /*0000*/  LDC R1, c[0x0][0x28] ;  /* 0x00000a00ff017b82 */ /* 0x000e220000000800 */
[----:B------:R-:W1:Y:S07]  /*0010*/  S2R R0, SR_TID.X ;  /* 0x0000000000007919 */ /* 0x000e6e0000002100 */
[----:B------:R-:W2:Y:S01]  /*0020*/  LDC.64 R8, c[0x0][0x220] ;  /* 0x00008800ff087b82 */ /* 0x000ea20000000a00 */
[----:B------:R-:W-:Y:S01]  /*0030*/  ULDC.64 UR4, c[0x0][0x208] ;  /* 0x0000820000047ab9 */ /* 0x000fe20000000a00 */
[----:B------:R-:W3:Y:S06]  /*0040*/  S2R R3, SR_CTAID.X ;  /* 0x0000000000037919 */ /* 0x000eec0000002500 */
[----:B------:R-:W4:Y:S08]  /*0050*/  LDC.64 R14, c[0x0][0x218] ;  /* 0x00008600ff0e7b82 */ /* 0x000f300000000a00 */
[----:B------:R-:W5:Y:S08]  /*0060*/  LDC.64 R12, c[0x0][0x210] ;  /* 0x00008400ff0c7b82 */ /* 0x000f700000000a00 */
[----:B------:R-:W2:Y:S01]  /*0070*/  LDC.64 R16, c[0x0][0x228] ;  /* 0x00008a00ff107b82 */ /* 0x000ea20000000a00 */
[----:B-1----:R-:W-:-:S07]  /*0080*/  SHF.L.U32 R0, R0, 0x1, RZ ;  /* 0x0000000100007819 */ /* 0x002fce00000006ff */
[----:B------:R-:W1:Y:S01]  /*0090*/  LDC.64 R18, c[0x0][0x230] ;  /* 0x00008c00ff127b82 */ /* 0x000e620000000a00 */
[----:B------:R-:W-:-:S04]  /*00a0*/  LOP3.LUT R0, R0, 0x1fe, RZ, 0xc0, !PT ;  /* 0x000001fe00007812 */ /* 0x000fc800078ec0ff */
[----:B---3--:R-:W-:-:S04]  /*00b0*/  LEA R0, R3, R0, 0x9 ;  /* 0x0000000003007211 */ /* 0x008fc800078e48ff */
[C---:B------:R-:W-:Y:S01]  /*00c0*/  ISETP.GE.AND P0, PT, R0.reuse, 0x49800, PT ;  /* 0x000498000000780c */ /* 0x040fe20003f06270 */
[----:B------:R-:W-:-:S05]  /*00d0*/  IMAD.HI R2, R0, 0x5397829d, RZ ;  /* 0x5397829d00027827 */ /* 0x000fca00078e02ff */
[----:B------:R-:W-:-:S04]  /*00e0*/  SHF.R.U32.HI R3, RZ, 0x1f, R2 ;  /* 0x0000001fff037819 */ /* 0x000fc80000011602 */
[----:B------:R-:W-:-:S05]  /*00f0*/  LEA.HI.SX32 R3, R2, R3, 0x1a ;  /* 0x0000000302037211 */ /* 0x000fca00078fd2ff */
[----:B------:R-:W-:-:S05]  /*0100*/  IMAD.HI R2, R3, 0x2aaaaaab, RZ ;  /* 0x2aaaaaab03027827 */ /* 0x000fca00078e02ff */
[----:B------:R-:W-:-:S04]  /*0110*/  SHF.R.U32.HI R5, RZ, 0x1f, R2 ;  /* 0x0000001fff057819 */ /* 0x000fc80000011602 */
[----:B------:R-:W-:Y:S02]  /*0120*/  LEA.HI R2, R2, R5, RZ, 0x1a ;  /* 0x0000000502027211 */ /* 0x000fe400078fd0ff */
[----:B------:R-:W-:-:S03]  /*0130*/  CS2R R4, SRZ ;  /* 0x0000000000047805 */ /* 0x000fc6000001ff00 */
[----:B------:R-:W-:-:S04]  /*0140*/  IMAD R11, R2, -0x180, R3 ;  /* 0xfffffe80020b7824 */ /* 0x000fc800078e0203 */
[----:B--2---:R-:W-:-:S05]  /*0150*/  IMAD.WIDE R8, R11, 0x4, R8 ;  /* 0x000000040b087825 */ /* 0x004fca00078e0208 */
[----:B------:R-:W2:Y:S04]  /*0160*/  @!P0 LDG.E.EL R4, desc[UR4][R8.64] ;  /* 0x0000000408048981 */ /* 0x000ea8000c2e1900 */
[----:B------:R3:W2:Y:S01]  /*0170*/  @!P0 LDG.E.EL R5, desc[UR4][R8.64] ;  /* 0x0000000408058981 */ /* 0x0006a2000c2e1900 */
[----:B------:R-:W-:Y:S02]  /*0180*/  CS2R R6, SRZ ;  /* 0x0000000000067805 */ /* 0x000fe4000001ff00 */
[----:B------:R-:W-:Y:S01]  /*0190*/  CS2R R2, SRZ ;  /* 0x0000000000027805 */ /* 0x000fe2000001ff00 */
[----:B----4-:R-:W-:-:S04]  /*01a0*/  IMAD.WIDE R14, R11, 0x4, R14 ;  /* 0x000000040b0e7825 */ /* 0x010fc800078e020e */
[----:B-----5:R-:W-:Y:S01]  /*01b0*/  IMAD.WIDE R12, R0, 0x4, R12 ;  /* 0x00000004000c7825 */ /* 0x020fe200078e020c */
[----:B------:R-:W4:Y:S01]  /*01c0*/  @!P0 LDG.E.EL R7, desc[UR4][R14.64] ;  /* 0x000000040e078981 */ /* 0x000f22000c2e1900 */
[----:B---3--:R-:W-:Y:S02]  /*01d0*/  CS2R R8, SRZ ;  /* 0x0000000000087805 */ /* 0x008fe4000001ff00 */
[C---:B0-----:R-:W-:Y:S01]  /*01e0*/  IMAD.WIDE R16, R11.reuse, 0x4, R16 ;  /* 0x000000040b107825 */ /* 0x041fe200078e0210 */
[----:B------:R0:W3:Y:S03]  /*01f0*/  @!P0 LDG.E.EL R6, desc[UR4][R14.64] ;  /* 0x000000040e068981 */ /* 0x0000e6000c2e1900 */
[----:B-1----:R-:W-:Y:S01]  /*0200*/  IMAD.WIDE R18, R11, 0x4, R18 ;  /* 0x000000040b127825 */ /* 0x002fe200078e0212 */
[----:B------:R1:W4:Y:S01]  /*0210*/  @!P0 LDG.E.64 R2, desc[UR4][R12.64] ;  /* 0x000000040c028981 */ /* 0x000322000c1e1b00 */
[----:B------:R-:W-:-:S03]  /*0220*/  CS2R R10, SRZ ;  /* 0x00000000000a7805 */ /* 0x000fc6000001ff00 */
[----:B------:R-:W5:Y:S04]  /*0230*/  @!P0 LDG.E.EL R9, desc[UR4][R18.64] ;  /* 0x0000000412098981 */ /* 0x000f68000c2e1900 */
[----:B------:R-:W5:Y:S04]  /*0240*/  @!P0 LDG.E.EL R10, desc[UR4][R16.64] ;  /* 0x00000004100a8981 */ /* 0x000f68000c2e1900 */
[----:B------:R-:W3:Y:S04]  /*0250*/  @!P0 LDG.E.EL R11, desc[UR4][R16.64] ;  /* 0x00000004100b8981 */ /* 0x000ee8000c2e1900 */
[----:B------:R-:W3:Y:S01]  /*0260*/  @!P0 LDG.E.EL R8, desc[UR4][R18.64] ;  /* 0x0000000412088981 */ /* 0x000ee2000c2e1900 */
[----:B0-----:R-:W-:Y:S01]  /*0270*/  HFMA2.MMA R14, -RZ, RZ, 1.625, 0 ;  /* 0x3e800000ff0e7435 */ /* 0x001fe200000001ff */
[----:B--2---:R-:W-:Y:S01]  /*0280*/  FADD R4, R4, 0.0010000000474974513054 ;  /* 0x3a83126f04047421 */ /* 0x004fe20000000000 */
[----:B------:R-:W-:-:S03]  /*0290*/  FADD R5, R5, 0.0010000000474974513054 ;  /* 0x3a83126f05057421 */ /* 0x000fc60000000000 */
[----:B-1----:R-:W0:Y:S08]  /*02a0*/  MUFU.SQRT R12, R4 ;  /* 0x00000004000c7308 */ /* 0x002e300000002000 */
[----:B------:R1:W2:Y:S01]  /*02b0*/  MUFU.SQRT R13, R5 ;  /* 0x00000005000d7308 */ /* 0x0002a20000002000 */
[C---:B0-----:R-:W-:Y:S02]  /*02c0*/  FSETP.GT.AND P1, PT, R12.reuse, 8.50705917302346158658e+37, PT ;  /* 0x7e8000000c00780b */ /* 0x041fe40003f24000 */
[----:B------:R-:W-:Y:S01]  /*02d0*/  FSETP.GEU.AND P3, PT, R12, 1.175494350822287508e-38, PT ;  /* 0x008000000c00780b */ /* 0x000fe20003f6e000 */
[----:B-1----:R-:W0:Y:S01]  /*02e0*/  LDC.64 R4, c[0x0][0x238] ;  /* 0x00008e00ff047b82 */ /* 0x002e220000000a00 */
[----:B--2---:R-:W-:-:S02]  /*02f0*/  FSETP.GT.AND P2, PT, R13, 8.50705917302346158658e+37, PT ;  /* 0x7e8000000d00780b */ /* 0x004fc40003f44000 */
[----:B------:R-:W-:-:S07]  /*0300*/  FSETP.GEU.AND P4, PT, R13, 1.175494350822287508e-38, PT ;  /* 0x008000000d00780b */ /* 0x000fce0003f8e000 */
[----:B------:R-:W-:-:S04]  /*0310*/  @P1 FMUL R12, R12, 0.25 ;  /* 0x3e8000000c0c1820 */ /* 0x000fc80000400000 */
[----:B------:R-:W-:Y:S01]  /*0320*/  @!P3 FMUL R12, R12, 16777216 ;  /* 0x4b8000000c0cb820 */ /* 0x000fe20000400000 */
[----:B------:R-:W-:-:S04]  /*0330*/  @P2 FMUL R13, R13, 0.25 ;  /* 0x3e8000000d0d2820 */ /* 0x000fc80000400000 */
[----:B------:R-:W-:Y:S01]  /*0340*/  @!P4 FMUL R13, R13, 16777216 ;  /* 0x4b8000000d0dc820 */ /* 0x000fe20000400000 */
[----:B------:R-:W1:Y:S01]  /*0350*/  MUFU.RCP R12, R12 ;  /* 0x0000000c000c7308 */ /* 0x000e620000001000 */
[----:B------:R-:W-:-:S07]  /*0360*/  FSEL R15, R14, 1, P1 ;  /* 0x3f8000000e0f7808 */ /* 0x000fce0000800000 */
[----:B------:R-:W2:Y:S01]  /*0370*/  MUFU.RCP R13, R13 ;  /* 0x0000000d000d7308 */ /* 0x000ea20000001000 */
[----:B------:R-:W-:Y:S01]  /*0380*/  FSEL R14, R14, 1, P2 ;  /* 0x3f8000000e0e7808 */ /* 0x000fe20001000000 */
[----:B------:R-:W-:-:S04]  /*0390*/  @!P3 FMUL R15, R15, 16777216 ;  /* 0x4b8000000f0fb820 */ /* 0x000fc80000400000 */
[----:B------:R-:W-:Y:S01]  /*03a0*/  @!P4 FMUL R14, R14, 16777216 ;  /* 0x4b8000000e0ec820 */ /* 0x000fe20000400000 */
[----:B----4-:R-:W-:Y:S01]  /*03b0*/  FADD R2, -R7, R2 ;  /* 0x0000000207027221 */ /* 0x010fe20000000100 */
[----:B---3--:R-:W-:Y:S01]  /*03c0*/  FADD R3, -R6, R3 ;  /* 0x0000000306037221 */ /* 0x008fe20000000100 */
[----:B-1----:R-:W-:Y:S01]  /*03d0*/  FMUL R15, R12, R15 ;  /* 0x0000000f0c0f7220 */ /* 0x002fe20000400000 */
[----:B--2---:R-:W-:-:S03]  /*03e0*/  FMUL R14, R13, R14 ;  /* 0x0000000e0d0e7220 */ /* 0x004fc60000400000 */
[----:B------:R-:W-:Y:S01]  /*03f0*/  FMUL R2, R2, R15 ;  /* 0x0000000f02027220 */ /* 0x000fe20000400000 */
[----:B------:R-:W-:-:S03]  /*0400*/  FMUL R3, R3, R14 ;  /* 0x0000000e03037220 */ /* 0x000fc60000400000 */
[----:B-----5:R-:W-:Y:S01]  /*0410*/  FFMA R2, R2, R10, R9 ;  /* 0x0000000a02027223 */ /* 0x020fe20000000009 */
[----:B------:R-:W-:-:S04]  /*0420*/  FFMA R3, R3, R11, R8 ;  /* 0x0000000b03037223 */ /* 0x000fc80000000008 */
[----:B------:R-:W-:Y:S02]  /*0430*/  FSETP.GEU.AND P1, PT, R2, RZ, PT ;  /* 0x000000ff0200720b */ /* 0x000fe40003f2e000 */
[C---:B------:R-:W-:Y:S01]  /*0440*/  FSETP.GEU.AND P2, PT, R3.reuse, RZ, PT ;  /* 0x000000ff0300720b */ /* 0x040fe20003f4e000 */
[----:B0-----:R-:W-:Y:S01]  /*0450*/  IMAD.WIDE R4, R0, 0x4, R4 ;  /* 0x0000000400047825 */ /* 0x001fe200078e0204 */
[----:B------:R-:W-:Y:S02]  /*0460*/  FSEL R2, R2, RZ, P1 ;  /* 0x000000ff02027208 */ /* 0x000fe40000800000 */
[----:B------:R-:W-:Y:S01]  /*0470*/  FSEL R3, R3, RZ, P2 ;  /* 0x000000ff03037208 */ /* 0x000fe20001000000 */
[----:B------:R-:W-:Y:S08]  /*0480*/  @P0 EXIT ;  /* 0x000000000000094d */ /* 0x000ff00003800000 */
[----:B------:R-:W-:Y:S01]  /*0490*/  STG.E.64 desc[UR4][R4.64], R2 ;  /* 0x0000000204007986 */ /* 0x000fe2000c101b04 */
[----:B------:R-:W-:Y:S05]  /*04a0*/  EXIT ;  /* 0x000000000000794d */ /* 0x000fea0003800000 */
.L_x_0:
[----:B------:R-:W-:-:S00]  /*04b0*/  BRA `(.L_x_0) ;  /* 0xfffffffc00fc7947 */ /* 0x000fc0000383ffff */
[----:B------:R-:W-:-:S00]  /*04c0*/  NOP ;  /* 0x0000000000007918 */ /* 0x000fc00000000000 */
        /* <DEDUP_REMOVED lines=11> */
.L_x_1:


//--------------------- .nv.global.init           --------------------------
	.section	.nv.global.init,"aw",@progbits
.nv.global.init:
	.type		_$_str,@object
	.size		_$_str,(_$_str_$_2 - _$_str)
_$_str:
        /*0000*/ 	.byte	0x5f, 0x5f, 0x43, 0x55, 0x44, 0x41, 0x5f, 0x46, 0x54, 0x5a, 0x00
	.type		_$_str_$_2,@object
	.size		_$_str_$_2,(.L_1 - _$_str_$_2)
_$_str_$_2:
        /*000b*/ 	.byte	0x5f, 0x5f, 0x43, 0x55, 0x44, 0x41, 0x5f, 0x50, 0x52, 0x45, 0x43, 0x5f, 0x53, 0x51, 0x52, 0x54
        /*001b*/ 	.byte	0x00
.L_1:


//--------------------- .nv.constant0.triton_poi_fused__native_batch_norm_legit_no_training_relu_27 --------------------------
	.section	.nv.constant0.triton_poi_fused__native_batch_norm_legit_no_training_relu_27,"a",@progbits
	.sectionflags	@""
	.align	4
.nv.constant0.triton_poi_fused__native_batch_norm_legit_no_training_relu_27:
	.zero		580
